//
// Generated by NVIDIA NVVM Compiler
//
// Compiler Build ID: CL-36424714
// Cuda compilation tools, release 13.0, V13.0.88
// Based on NVVM 20.0.0
//

.version 9.0
.target sm_100
.address_size 64

	// .globl	_Z8mykernelv
.extern .func  (.param .b32 func_retval0) vprintf
(
	.param .b64 vprintf_param_0,
	.param .b64 vprintf_param_1
)
;
.global .align 1 .b8 $str[32] = {109, 121, 107, 101, 114, 110, 101, 108, 32, 97, 116, 32, 91, 37, 100, 44, 32, 37, 100, 93, 32, 111, 102, 102, 115, 101, 116, 61, 37, 100, 10};

.visible .entry _Z8mykernelv()
{
	.local .align 8 .b8 	__local_depot0[16];
	.reg .b64 	%SP;
	.reg .b64 	%SPL;
	.reg .b32 	%r<14>;
	.reg .b64 	%rd<5>;

	mov.u64 	%SPL, __local_depot0;
	cvta.local.u64 	%SP, %SPL;
	add.u64 	%rd1, %SP, 0;
	add.u64 	%rd2, %SPL, 0;
	mov.u32 	%r1, %tid.x;
	mov.u32 	%r2, %ctaid.x;
	mov.u32 	%r3, %ntid.x;
	mad.lo.s32 	%r4, %r2, %r3, %r1;
	mov.u32 	%r5, %tid.y;
	mov.u32 	%r6, %ctaid.y;
	mov.u32 	%r7, %ntid.y;
	mad.lo.s32 	%r8, %r6, %r7, %r5;
	mov.u32 	%r9, %nctaid.x;
	mul.lo.s32 	%r10, %r9, %r3;
	mad.lo.s32 	%r11, %r10, %r8, %r4;
	st.local.v2.u32 	[%rd2], {%r4, %r8};
	st.local.u32 	[%rd2+8], %r11;
	mov.u64 	%rd3, $str;
	cvta.global.u64 	%rd4, %rd3;
	{ // callseq 0, 0
	.param .b64 param0;
	st.param.b64 	[param0], %rd4;
	.param .b64 param1;
	st.param.b64 	[param1], %rd1;
	.param .b32 retval0;
	call.uni (retval0), 
	vprintf, 
	(
	param0, 
	param1
	);
	ld.param.b32 	%r12, [retval0];
	} // callseq 0
	ret;

}


// ===== COMPILED SASS (sm_100) =====

	.target	sm_100

	.elftype	@"ET_EXEC"


//--------------------- .note.nv.tkinfo           --------------------------
	.section	.note.nv.tkinfo,"",@"SHT_NOTE"
	.sectionflags	@"SHF_NOTE_NV_TKINFO"
	.tkinfo
        /*0018*/ 	.word	0x00000002
        /*0030*/ 	.string	""
        /*0030*/ 	.string	"ptxas"
        /*0030*/ 	.string	"Cuda compilation tools, release 13.0, V13.0.88"
        /*0030*/ 	.string	"Build cuda_13.0.r13.0/compiler.36424714_0"
        /*0030*/ 	.string	"-arch sm_100 -m 64 "



//--------------------- .note.nv.cuinfo           --------------------------
	.section	.note.nv.cuinfo,"",@"SHT_NOTE"
	.sectionflags	@"SHF_NOTE_NV_CUINFO"
        /*0018*/ 	.short	0x0002
        /*001a*/ 	.short	0x0064
        /*001c*/ 	.short	0x0082
	.zero		2


//--------------------- .nv.info                  --------------------------
	.section	.nv.info,"",@"SHT_CUDA_INFO"
	.align	4


	//----- nvinfo : EIATTR_REGCOUNT
	.align		4
        /*0000*/ 	.byte	0x04, 0x2f
        /*0002*/ 	.short	(.L_2 - .L_1)
	.align		4
.L_1:
        /*0004*/ 	.word	index@(_Z8mykernelv)
        /*0008*/ 	.word	0x00000018


	//----- nvinfo : EIATTR_FRAME_SIZE
	.align		4
.L_2:
        /*000c*/ 	.byte	0x04, 0x11
        /*000e*/ 	.short	(.L_4 - .L_3)
	.align		4
.L_3:
        /*0010*/ 	.word	index@(_Z8mykernelv)
        /*0014*/ 	.word	0x00000010


	//----- nvinfo : EIATTR_MIN_STACK_SIZE
	.align		4
.L_4:
        /*0018*/ 	.byte	0x04, 0x12
        /*001a*/ 	.short	(.L_6 - .L_5)
	.align		4
.L_5:
        /*001c*/ 	.word	index@(_Z8mykernelv)
        /*0020*/ 	.word	0x00000010
.L_6:


//--------------------- .nv.compat                --------------------------
	.section	.nv.compat,"",@"SHT_CUDA_COMPAT_INFO"
	.align	4
        /*0000*/ 	.byte	0x02, 0x09, 0x00, 0x00, 0x02, 0x02, 0x01, 0x00, 0x02, 0x05, 0x05, 0x00, 0x03, 0x07, 0x01, 0x01
        /*0010*/ 	.byte	0x02, 0x03, 0x00, 0x00, 0x02, 0x06, 0x01, 0x00, 0x04, 0x0b, 0x08, 0x00, 0x09, 0x00, 0x00, 0x00
        /*0020*/ 	.byte	0x00, 0x00, 0x00, 0x00


//--------------------- .nv.info._Z8mykernelv     --------------------------
	.section	.nv.info._Z8mykernelv,"",@"SHT_CUDA_INFO"
	.sectionflags	@""
	.align	4


	//----- nvinfo : EIATTR_CUDA_API_VERSION
	.align		4
        /*0000*/ 	.byte	0x04, 0x37
        /*0002*/ 	.short	(.L_8 - .L_7)
.L_7:
        /*0004*/ 	.word	0x00000082


	//----- nvinfo : EIATTR_SPARSE_MMA_MASK
	.align		4
.L_8:
        /*0008*/ 	.byte	0x03, 0x50
        /*000a*/ 	.short	0x0000


	//----- nvinfo : EIATTR_MAXREG_COUNT
	.align		4
        /*000c*/ 	.byte	0x03, 0x1b
        /*000e*/ 	.short	0x00ff


	//----- nvinfo : EIATTR_EXTERNS
	.align		4
        /*0010*/ 	.byte	0x04, 0x0f
        /*0012*/ 	.short	(.L_10 - .L_9)


	//   ....[0]....
	.align		4
.L_9:
        /*0014*/ 	.word	index@(vprintf)


	//----- nvinfo : EIATTR_MERCURY_ISA_VERSION
	.align		4
.L_10:
        /*0018*/ 	.byte	0x03, 0x5f
        /*001a*/ 	.short	0x0101


	//----- nvinfo : EIATTR_VRC_CTA_INIT_COUNT
	.align		4
        /*001c*/ 	.byte	0x02, 0x4a
	.zero		1
	.zero		1


	//----- nvinfo : EIATTR_SYSCALL_OFFSETS
	.align		4
        /*0020*/ 	.byte	0x04, 0x46
        /*0022*/ 	.short	(.L_12 - .L_11)


	//   ....[0]....
.L_11:
        /*0024*/ 	.word	0x00000190


	//----- nvinfo : EIATTR_EXIT_INSTR_OFFSETS
	.align		4
.L_12:
        /*0028*/ 	.byte	0x04, 0x1c
        /*002a*/ 	.short	(.L_14 - .L_13)


	//   ....[0]....
.L_13:
        /*002c*/ 	.word	0x000001a0


	//----- nvinfo : EIATTR_SW_WAR
	.align		4
.L_14:
        /*0030*/ 	.byte	0x04, 0x36
        /*0032*/ 	.short	(.L_16 - .L_15)
.L_15:
        /*0034*/ 	.word	0x00000008
.L_16:


//--------------------- .nv.callgraph             --------------------------
	.section	.nv.callgraph,"",@"SHT_CUDA_CALLGRAPH"
	.align	4
	.sectionentsize	8
	.align		4
        /*0000*/ 	.word	0x00000000
	.align		4
        /*0004*/ 	.word	0xffffffff
	.align		4
        /*0008*/ 	.word	index@(_Z8mykernelv)
	.align		4
        /*000c*/ 	.word	index@(vprintf)
	.align		4
        /*0010*/ 	.word	0x00000000
	.align		4
        /*0014*/ 	.word	0xfffffffe
	.align		4
        /*0018*/ 	.word	0x00000000
	.align		4
        /*001c*/ 	.word	0xfffffffd
	.align		4
        /*0020*/ 	.word	0x00000000
	.align		4
        /*0024*/ 	.word	0xfffffffc


//--------------------- .nv.constant4             --------------------------
	.section	.nv.constant4,"a",@progbits
	.align	8
	.align		8
.nv.constant4:
        /*0000*/ 	.dword	vprintf
	.align		8
        /*0008*/ 	.dword	$str


//--------------------- .text._Z8mykernelv        --------------------------
	.section	.text._Z8mykernelv,"ax",@progbits
	.align	128
        .global         _Z8mykernelv
        .type           _Z8mykernelv,@function
        .size           _Z8mykernelv,(.L_x_2 - _Z8mykernelv)
        .other          _Z8mykernelv,@"STO_CUDA_ENTRY STV_DEFAULT"
_Z8mykernelv:
.text._Z8mykernelv:
[----:B------:R-:W0:Y:S01]  /*0000*/  LDC R1, c[0x0][0x37c] ;  /* 0x0000df00ff017b82 */ /* 0x000e220000000800 */
[----:B------:R-:W1:Y:S01]  /*0010*/  S2R R3, SR_TID.Y ;  /* 0x0000000000037919 */ /* 0x000e620000002200 */
[----:B------:R-:W2:Y:S06]  /*0020*/  LDCU UR5, c[0x0][0x2fc] ;  /* 0x00005f80ff0577ac */ /* 0x000eac0008000800 */
[----:B------:R-:W3:Y:S01]  /*0030*/  LDC R5, c[0x0][0x360] ;  /* 0x0000d800ff057b82 */ /* 0x000ee20000000800 */
[----:B------:R-:W-:Y:S01]  /*0040*/  MOV R8, 0x0 ;  /* 0x0000000000087802 */ /* 0x000fe20000000f00 */
[----:B------:R-:W4:Y:S01]  /*0050*/  S2R R2, SR_TID.X ;  /* 0x0000000000027919 */ /* 0x000f220000002100 */
[----:B0-----:R-:W-:-:S05]  /*0060*/  IADD3 R1, PT, PT, R1, -0x10, RZ ;  /* 0xfffffff001017810 */ /* 0x001fca0007ffe0ff */
[----:B------:R-:W1:Y:S08]  /*0070*/  S2UR UR6, SR_CTAID.Y ;  /* 0x00000000000679c3 */ /* 0x000e700000002600 */
[----:B------:R-:W1:Y:S01]  /*0080*/  LDC R0, c[0x0][0x364] ;  /* 0x0000d900ff007b82 */ /* 0x000e620000000800 */
[----:B------:R-:W3:Y:S07]  /*0090*/  LDCU UR7, c[0x0][0x370] ;  /* 0x00006e00ff0777ac */ /* 0x000eee0008000800 */
[----:B------:R-:W4:Y:S08]  /*00a0*/  S2UR UR4, SR_CTAID.X ;  /* 0x00000000000479c3 */ /* 0x000f300000002500 */
[----:B------:R-:W0:Y:S01]  /*00b0*/  LDC.64 R8, c[0x4][R8] ;  /* 0x0100000008087b82 */ /* 0x000e220000000a00 */
[----:B-1----:R-:W-:-:S02]  /*00c0*/  IMAD R3, R0, UR6, R3 ;  /* 0x0000000600037c24 */ /* 0x002fc4000f8e0203 */
[C---:B---3--:R-:W-:Y:S01]  /*00d0*/  IMAD R0, R5.reuse, UR7, RZ ;  /* 0x0000000705007c24 */ /* 0x048fe2000f8e02ff */
[----:B------:R-:W1:Y:S01]  /*00e0*/  LDCU.64 UR6, c[0x4][0x8] ;  /* 0x01000100ff0677ac */ /* 0x000e620008000a00 */
[----:B----4-:R-:W-:Y:S01]  /*00f0*/  IMAD R2, R5, UR4, R2 ;  /* 0x0000000405027c24 */ /* 0x010fe2000f8e0202 */
[----:B------:R-:W3:Y:S03]  /*0100*/  LDCU UR4, c[0x0][0x2f8] ;  /* 0x00005f00ff0477ac */ /* 0x000ee60008000800 */
[----:B------:R-:W-:Y:S01]  /*0110*/  IMAD R0, R3, R0, R2 ;  /* 0x0000000003007224 */ /* 0x000fe200078e0202 */
[----:B------:R4:W-:Y:S04]  /*0120*/  STL.64 [R1], R2 ;  /* 0x0000000201007387 */ /* 0x0009e80000100a00 */
[----:B------:R4:W-:Y:S01]  /*0130*/  STL [R1+0x8], R0 ;  /* 0x0000080001007387 */ /* 0x0009e20000100800 */
[----:B-1----:R-:W-:-:S02]  /*0140*/  MOV R4, UR6 ;  /* 0x0000000600047c02 */ /* 0x002fc40008000f00 */
[----:B------:R-:W-:Y:S02]  /*0150*/  MOV R5, UR7 ;  /* 0x0000000700057c02 */ /* 0x000fe40008000f00 */
[----:B---3--:R-:W-:-:S04]  /*0160*/  IADD3 R6, P0, PT, R1, UR4, RZ ;  /* 0x0000000401067c10 */ /* 0x008fc8000ff1e0ff */
[----:B0-2-4-:R-:W-:-:S09]  /*0170*/  IADD3.X R7, PT, PT, RZ, UR5, RZ, P0, !PT ;  /* 0x00000005ff077c10 */ /* 0x015fd200087fe4ff */
[----:B------:R-:W-:-:S07]  /*0180*/  LEPC R20, `(.L_x_0) ;  /* 0x000000001014794e */ /* 0x000fce0000000000 */
[----:B------:R-:W-:Y:S05]  /*0190*/  CALL.ABS.NOINC R8 ;  /* 0x0000000008007343 */ /* 0x000fea0003c00000 */
.L_x_0:
[----:B------:R-:W-:Y:S05]  /*01a0*/  EXIT ;  /* 0x000000000000794d */ /* 0x000fea0003800000 */
.L_x_1:
[----:B------:R-:W-:-:S00]  /*01b0*/  BRA `(.L_x_1) ;  /* 0xfffffffc00fc7947 */ /* 0x000fc0000383ffff */
[----:B------:R-:W-:-:S00]  /*01c0*/  NOP ;  /* 0x0000000000007918 */ /* 0x000fc00000000000 */
        /* <DEDUP_REMOVED lines=11> */
.L_x_2:


//--------------------- .nv.global.init           --------------------------
	.section	.nv.global.init,"aw",@progbits
.nv.global.init:
	.type		$str,@object
	.size		$str,(.L_0 - $str)
$str:
        /*0000*/ 	.byte	0x6d, 0x79, 0x6b, 0x65, 0x72, 0x6e, 0x65, 0x6c, 0x20, 0x61, 0x74, 0x20, 0x5b, 0x25, 0x64, 0x2c
        /*0010*/ 	.byte	0x20, 0x25, 0x64, 0x5d, 0x20, 0x6f, 0x66, 0x66, 0x73, 0x65, 0x74, 0x3d, 0x25, 0x64, 0x0a, 0x00
.L_0:


//--------------------- .nv.shared.reserved.0     --------------------------
	.section	.nv.shared.reserved.0,"aw",@nobits
	.weak		__nv_reservedSMEM_offset_0_alias
	.size		__nv_reservedSMEM_offset_0_alias, 0, 64
	.other		__nv_reservedSMEM_offset_0_alias,@"STO_CUDA_RESERVED_SHARED STV_DEFAULT"
__nv_reservedSMEM_offset_0_alias:
	.zero		0
	.zero		64


//--------------------- .nv.constant0._Z8mykernelv --------------------------
	.section	.nv.constant0._Z8mykernelv,"a",@progbits
	.sectionflags	@""
	.align	4
.nv.constant0._Z8mykernelv:
	.zero		896


//--------------------- SYMBOLS --------------------------

	.type		.nv.reservedSmem.offset0,@object
	.size		.nv.reservedSmem.offset0,0x4
	.type		vprintf,@function
